//
// Generated by NVIDIA NVVM Compiler
//
// Compiler Build ID: CL-36424714
// Cuda compilation tools, release 13.0, V13.0.88
// Based on NVVM 20.0.0
//

.version 9.0
.target sm_100
.address_size 64

	// .globl	_Z12sumReductionPiS_i
// _ZZ12sumReductionPiS_iE9sharedMem has been demoted

.visible .entry _Z12sumReductionPiS_i(
	.param .u64 .ptr .align 1 _Z12sumReductionPiS_i_param_0,
	.param .u64 .ptr .align 1 _Z12sumReductionPiS_i_param_1,
	.param .u32 _Z12sumReductionPiS_i_param_2
)
{
	.reg .pred 	%p<6>;
	.reg .b32 	%r<22>;
	.reg .b64 	%rd<9>;
	// demoted variable
	.shared .align 4 .b8 _ZZ12sumReductionPiS_iE9sharedMem[1024];
	ld.param.u64 	%rd1, [_Z12sumReductionPiS_i_param_0];
	ld.param.u64 	%rd2, [_Z12sumReductionPiS_i_param_1];
	ld.param.u32 	%r11, [_Z12sumReductionPiS_i_param_2];
	mov.u32 	%r1, %tid.x;
	mov.u32 	%r2, %ctaid.x;
	mov.u32 	%r21, %ntid.x;
	mad.lo.s32 	%r4, %r2, %r21, %r1;
	setp.ge.s32 	%p1, %r4, %r11;
	mov.b32 	%r20, 0;
	@%p1 bra 	$L__BB0_2;
	cvta.to.global.u64 	%rd3, %rd1;
	mul.wide.s32 	%rd4, %r4, 4;
	add.s64 	%rd5, %rd3, %rd4;
	ld.global.u32 	%r20, [%rd5];
$L__BB0_2:
	shl.b32 	%r12, %r1, 2;
	mov.u32 	%r13, _ZZ12sumReductionPiS_iE9sharedMem;
	add.s32 	%r7, %r13, %r12;
	st.shared.u32 	[%r7], %r20;
	bar.sync 	0;
	setp.lt.u32 	%p2, %r21, 2;
	@%p2 bra 	$L__BB0_6;
$L__BB0_3:
	shr.u32 	%r9, %r21, 1;
	setp.ge.u32 	%p3, %r1, %r9;
	@%p3 bra 	$L__BB0_5;
	shl.b32 	%r14, %r9, 2;
	add.s32 	%r15, %r7, %r14;
	ld.shared.u32 	%r16, [%r15];
	ld.shared.u32 	%r17, [%r7];
	add.s32 	%r18, %r17, %r16;
	st.shared.u32 	[%r7], %r18;
$L__BB0_5:
	bar.sync 	0;
	setp.gt.u32 	%p4, %r21, 3;
	mov.u32 	%r21, %r9;
	@%p4 bra 	$L__BB0_3;
$L__BB0_6:
	setp.ne.s32 	%p5, %r1, 0;
	@%p5 bra 	$L__BB0_8;
	ld.shared.u32 	%r19, [_ZZ12sumReductionPiS_iE9sharedMem];
	cvta.to.global.u64 	%rd6, %rd2;
	mul.wide.u32 	%rd7, %r2, 4;
	add.s64 	%rd8, %rd6, %rd7;
	st.global.u32 	[%rd8], %r19;
$L__BB0_8:
	ret;

}


// ===== COMPILED SASS (sm_100) =====

	.target	sm_100

	.elftype	@"ET_EXEC"


//--------------------- .note.nv.tkinfo           --------------------------
	.section	.note.nv.tkinfo,"",@"SHT_NOTE"
	.sectionflags	@"SHF_NOTE_NV_TKINFO"
	.tkinfo
        /*0018*/ 	.word	0x00000002
        /*0030*/ 	.string	""
        /*0030*/ 	.string	"ptxas"
        /*0030*/ 	.string	"Cuda compilation tools, release 13.0, V13.0.88"
        /*0030*/ 	.string	"Build cuda_13.0.r13.0/compiler.36424714_0"
        /*0030*/ 	.string	"-arch sm_100 -m 64 "



//--------------------- .note.nv.cuinfo           --------------------------
	.section	.note.nv.cuinfo,"",@"SHT_NOTE"
	.sectionflags	@"SHF_NOTE_NV_CUINFO"
        /*0018*/ 	.short	0x0002
        /*001a*/ 	.short	0x0064
        /*001c*/ 	.short	0x0082
	.zero		2


//--------------------- .nv.info                  --------------------------
	.section	.nv.info,"",@"SHT_CUDA_INFO"
	.align	4


	//----- nvinfo : EIATTR_REGCOUNT
	.align		4
        /*0000*/ 	.byte	0x04, 0x2f
        /*0002*/ 	.short	(.L_1 - .L_0)
	.align		4
.L_0:
        /*0004*/ 	.word	index@(_Z12sumReductionPiS_i)
        /*0008*/ 	.word	0x0000000b


	//----- nvinfo : EIATTR_FRAME_SIZE
	.align		4
.L_1:
        /*000c*/ 	.byte	0x04, 0x11
        /*000e*/ 	.short	(.L_3 - .L_2)
	.align		4
.L_2:
        /*0010*/ 	.word	index@(_Z12sumReductionPiS_i)
        /*0014*/ 	.word	0x00000000


	//----- nvinfo : EIATTR_MIN_STACK_SIZE
	.align		4
.L_3:
        /*0018*/ 	.byte	0x04, 0x12
        /*001a*/ 	.short	(.L_5 - .L_4)
	.align		4
.L_4:
        /*001c*/ 	.word	index@(_Z12sumReductionPiS_i)
        /*0020*/ 	.word	0x00000000
.L_5:


//--------------------- .nv.compat                --------------------------
	.section	.nv.compat,"",@"SHT_CUDA_COMPAT_INFO"
	.align	4
        /*0000*/ 	.byte	0x02, 0x09, 0x00, 0x00, 0x02, 0x02, 0x01, 0x00, 0x02, 0x05, 0x05, 0x00, 0x03, 0x07, 0x01, 0x01
        /*0010*/ 	.byte	0x02, 0x03, 0x00, 0x00, 0x02, 0x06, 0x01, 0x00, 0x04, 0x0b, 0x08, 0x00, 0x09, 0x00, 0x00, 0x00
        /*0020*/ 	.byte	0x00, 0x00, 0x00, 0x00


//--------------------- .nv.info._Z12sumReductionPiS_i --------------------------
	.section	.nv.info._Z12sumReductionPiS_i,"",@"SHT_CUDA_INFO"
	.sectionflags	@""
	.align	4


	//----- nvinfo : EIATTR_CUDA_API_VERSION
	.align		4
        /*0000*/ 	.byte	0x04, 0x37
        /*0002*/ 	.short	(.L_7 - .L_6)
.L_6:
        /*0004*/ 	.word	0x00000082


	//----- nvinfo : EIATTR_KPARAM_INFO
	.align		4
.L_7:
        /*0008*/ 	.byte	0x04, 0x17
        /*000a*/ 	.short	(.L_9 - .L_8)
.L_8:
        /*000c*/ 	.word	0x00000000
        /*0010*/ 	.short	0x0002
        /*0012*/ 	.short	0x0010
        /*0014*/ 	.byte	0x00, 0xf0, 0x11, 0x00


	//----- nvinfo : EIATTR_KPARAM_INFO
	.align		4
.L_9:
        /*0018*/ 	.byte	0x04, 0x17
        /*001a*/ 	.short	(.L_11 - .L_10)
.L_10:
        /*001c*/ 	.word	0x00000000
        /*0020*/ 	.short	0x0001
        /*0022*/ 	.short	0x0008
        /*0024*/ 	.byte	0x00, 0xf5, 0x21, 0x00


	//----- nvinfo : EIATTR_KPARAM_INFO
	.align		4
.L_11:
        /*0028*/ 	.byte	0x04, 0x17
        /*002a*/ 	.short	(.L_13 - .L_12)
.L_12:
        /*002c*/ 	.word	0x00000000
        /*0030*/ 	.short	0x0000
        /*0032*/ 	.short	0x0000
        /*0034*/ 	.byte	0x00, 0xf5, 0x21, 0x00


	//----- nvinfo : EIATTR_SPARSE_MMA_MASK
	.align		4
.L_13:
        /*0038*/ 	.byte	0x03, 0x50
        /*003a*/ 	.short	0x0000


	//----- nvinfo : EIATTR_MAXREG_COUNT
	.align		4
        /*003c*/ 	.byte	0x03, 0x1b
        /*003e*/ 	.short	0x00ff


	//----- nvinfo : EIATTR_NUM_BARRIERS
	.align		4
        /*0040*/ 	.byte	0x02, 0x4c
        /*0042*/ 	.byte	0x01
	.zero		1


	//----- nvinfo : EIATTR_MERCURY_ISA_VERSION
	.align		4
        /*0044*/ 	.byte	0x03, 0x5f
        /*0046*/ 	.short	0x0101


	//----- nvinfo : EIATTR_VRC_CTA_INIT_COUNT
	.align		4
        /*0048*/ 	.byte	0x02, 0x4a
	.zero		1
	.zero		1


	//----- nvinfo : EIATTR_EXIT_INSTR_OFFSETS
	.align		4
        /*004c*/ 	.byte	0x04, 0x1c
        /*004e*/ 	.short	(.L_15 - .L_14)


	//   ....[0]....
.L_14:
        /*0050*/ 	.word	0x00000210


	//   ....[1]....
        /*0054*/ 	.word	0x00000290


	//----- nvinfo : EIATTR_CBANK_PARAM_SIZE
	.align		4
.L_15:
        /*0058*/ 	.byte	0x03, 0x19
        /*005a*/ 	.short	0x0014


	//----- nvinfo : EIATTR_PARAM_CBANK
	.align		4
        /*005c*/ 	.byte	0x04, 0x0a
        /*005e*/ 	.short	(.L_17 - .L_16)
	.align		4
.L_16:
        /*0060*/ 	.word	index@(.nv.constant0._Z12sumReductionPiS_i)
        /*0064*/ 	.short	0x0380
        /*0066*/ 	.short	0x0014


	//----- nvinfo : EIATTR_SW_WAR
	.align		4
.L_17:
        /*0068*/ 	.byte	0x04, 0x36
        /*006a*/ 	.short	(.L_19 - .L_18)
.L_18:
        /*006c*/ 	.word	0x00000008
.L_19:


//--------------------- .nv.callgraph             --------------------------
	.section	.nv.callgraph,"",@"SHT_CUDA_CALLGRAPH"
	.align	4
	.sectionentsize	8
	.align		4
        /*0000*/ 	.word	0x00000000
	.align		4
        /*0004*/ 	.word	0xffffffff
	.align		4
        /*0008*/ 	.word	0x00000000
	.align		4
        /*000c*/ 	.word	0xfffffffe
	.align		4
        /*0010*/ 	.word	0x00000000
	.align		4
        /*0014*/ 	.word	0xfffffffd
	.align		4
        /*0018*/ 	.word	0x00000000
	.align		4
        /*001c*/ 	.word	0xfffffffc


//--------------------- .text._Z12sumReductionPiS_i --------------------------
	.section	.text._Z12sumReductionPiS_i,"ax",@progbits
	.align	128
        .global         _Z12sumReductionPiS_i
        .type           _Z12sumReductionPiS_i,@function
        .size           _Z12sumReductionPiS_i,(.L_x_3 - _Z12sumReductionPiS_i)
        .other          _Z12sumReductionPiS_i,@"STO_CUDA_ENTRY STV_DEFAULT"
_Z12sumReductionPiS_i:
.text._Z12sumReductionPiS_i:
[----:B------:R-:W-:Y:S01]  /*0000*/  LDC R1, c[0x0][0x37c] ;  /* 0x0000df00ff017b82 */ /* 0x000fe20000000800 */
[----:B------:R-:W0:Y:S01]  /*0010*/  S2R R6, SR_TID.X ;  /* 0x0000000000067919 */ /* 0x000e220000002100 */
[----:B------:R-:W0:Y:S01]  /*0020*/  LDCU UR8, c[0x0][0x360] ;  /* 0x00006c00ff0877ac */ /* 0x000e220008000800 */
[----:B------:R-:W-:Y:S01]  /*0030*/  IMAD.MOV.U32 R4, RZ, RZ, RZ ;  /* 0x000000ffff047224 */ /* 0x000fe200078e00ff */
[----:B------:R-:W0:Y:S01]  /*0040*/  S2R R7, SR_CTAID.X ;  /* 0x0000000000077919 */ /* 0x000e220000002500 */
[----:B------:R-:W1:Y:S01]  /*0050*/  LDCU UR4, c[0x0][0x390] ;  /* 0x00007200ff0477ac */ /* 0x000e620008000800 */
[----:B------:R-:W2:Y:S01]  /*0060*/  LDCU.64 UR6, c[0x0][0x358] ;  /* 0x00006b00ff0677ac */ /* 0x000ea20008000a00 */
[----:B0-----:R-:W-:-:S05]  /*0070*/  IMAD R5, R7, UR8, R6 ;  /* 0x0000000807057c24 */ /* 0x001fca000f8e0206 */
[----:B-1----:R-:W-:-:S13]  /*0080*/  ISETP.GE.AND P0, PT, R5, UR4, PT ;  /* 0x0000000405007c0c */ /* 0x002fda000bf06270 */
[----:B------:R-:W0:Y:S02]  /*0090*/  @!P0 LDC.64 R2, c[0x0][0x380] ;  /* 0x0000e000ff028b82 */ /* 0x000e240000000a00 */
[----:B0-----:R-:W-:-:S05]  /*00a0*/  @!P0 IMAD.WIDE R2, R5, 0x4, R2 ;  /* 0x0000000405028825 */ /* 0x001fca00078e0202 */
[----:B--2---:R-:W2:Y:S01]  /*00b0*/  @!P0 LDG.E R4, desc[UR6][R2.64] ;  /* 0x0000000602048981 */ /* 0x004ea2000c1e1900 */
[----:B------:R-:W0:Y:S01]  /*00c0*/  S2UR UR5, SR_CgaCtaId ;  /* 0x00000000000579c3 */ /* 0x000e220000008800 */
[----:B------:R-:W-:Y:S01]  /*00d0*/  IMAD.U32 R0, RZ, RZ, UR8 ;  /* 0x00000008ff007e24 */ /* 0x000fe2000f8e00ff */
[----:B------:R-:W-:Y:S01]  /*00e0*/  UMOV UR4, 0x400 ;  /* 0x0000040000047882 */ /* 0x000fe20000000000 */
[----:B------:R-:W-:-:S03]  /*00f0*/  ISETP.NE.AND P0, PT, R6, RZ, PT ;  /* 0x000000ff0600720c */ /* 0x000fc60003f05270 */
[----:B------:R-:W-:Y:S01]  /*0100*/  ISETP.GE.U32.AND P1, PT, R0, 0x2, PT ;  /* 0x000000020000780c */ /* 0x000fe20003f26070 */
[----:B0-----:R-:W-:-:S06]  /*0110*/  ULEA UR4, UR5, UR4, 0x18 ;  /* 0x0000000405047291 */ /* 0x001fcc000f8ec0ff */
[----:B------:R-:W-:-:S05]  /*0120*/  LEA R5, R6, UR4, 0x2 ;  /* 0x0000000406057c11 */ /* 0x000fca000f8e10ff */
[----:B--2---:R0:W-:Y:S01]  /*0130*/  STS [R5], R4 ;  /* 0x0000000405007388 */ /* 0x0041e20000000800 */
[----:B------:R-:W-:Y:S06]  /*0140*/  BAR.SYNC.DEFER_BLOCKING 0x0 ;  /* 0x0000000000007b1d */ /* 0x000fec0000010000 */
[----:B------:R-:W-:Y:S05]  /*0150*/  @!P1 BRA `(.L_x_0) ;  /* 0x00000000002c9947 */ /* 0x000fea0003800000 */
.L_x_1:
[----:B------:R-:W-:-:S04]  /*0160*/  SHF.R.U32.HI R8, RZ, 0x1, R0 ;  /* 0x00000001ff087819 */ /* 0x000fc80000011600 */
[----:B------:R-:W-:-:S13]  /*0170*/  ISETP.GE.U32.AND P1, PT, R6, R8, PT ;  /* 0x000000080600720c */ /* 0x000fda0003f26070 */
[----:B------:R-:W-:Y:S01]  /*0180*/  @!P1 LEA R2, R8, R5, 0x2 ;  /* 0x0000000508029211 */ /* 0x000fe200078e10ff */
[----:B------:R-:W-:Y:S05]  /*0190*/  @!P1 LDS R3, [R5] ;  /* 0x0000000005039984 */ /* 0x000fea0000000800 */
[----:B------:R-:W0:Y:S02]  /*01a0*/  @!P1 LDS R2, [R2] ;  /* 0x0000000002029984 */ /* 0x000e240000000800 */
[----:B0-----:R-:W-:-:S05]  /*01b0*/  @!P1 IMAD.IADD R4, R2, 0x1, R3 ;  /* 0x0000000102049824 */ /* 0x001fca00078e0203 */
[----:B------:R1:W-:Y:S01]  /*01c0*/  @!P1 STS [R5], R4 ;  /* 0x0000000405009388 */ /* 0x0003e20000000800 */
[----:B------:R-:W-:Y:S01]  /*01d0*/  BAR.SYNC.DEFER_BLOCKING 0x0 ;  /* 0x0000000000007b1d */ /* 0x000fe20000010000 */
[----:B------:R-:W-:Y:S02]  /*01e0*/  ISETP.GT.U32.AND P1, PT, R0, 0x3, PT ;  /* 0x000000030000780c */ /* 0x000fe40003f24070 */
[----:B------:R-:W-:-:S11]  /*01f0*/  MOV R0, R8 ;  /* 0x0000000800007202 */ /* 0x000fd60000000f00 */
[----:B-1----:R-:W-:Y:S05]  /*0200*/  @P1 BRA `(.L_x_1) ;  /* 0xfffffffc00d41947 */ /* 0x002fea000383ffff */
.L_x_0:
[----:B------:R-:W-:Y:S05]  /*0210*/  @P0 EXIT ;  /* 0x000000000000094d */ /* 0x000fea0003800000 */
[----:B------:R-:W1:Y:S01]  /*0220*/  S2UR UR5, SR_CgaCtaId ;  /* 0x00000000000579c3 */ /* 0x000e620000008800 */
[----:B------:R-:W-:-:S07]  /*0230*/  UMOV UR4, 0x400 ;  /* 0x0000040000047882 */ /* 0x000fce0000000000 */
[----:B------:R-:W2:Y:S01]  /*0240*/  LDC.64 R2, c[0x0][0x388] ;  /* 0x0000e200ff027b82 */ /* 0x000ea20000000a00 */
[----:B-1----:R-:W-:Y:S01]  /*0250*/  ULEA UR4, UR5, UR4, 0x18 ;  /* 0x0000000405047291 */ /* 0x002fe2000f8ec0ff */
[----:B--2---:R-:W-:-:S08]  /*0260*/  IMAD.WIDE.U32 R2, R7, 0x4, R2 ;  /* 0x0000000407027825 */ /* 0x004fd000078e0002 */
[----:B0-----:R-:W0:Y:S04]  /*0270*/  LDS R5, [UR4] ;  /* 0x00000004ff057984 */ /* 0x001e280008000800 */
[----:B0-----:R-:W-:Y:S01]  /*0280*/  STG.E desc[UR6][R2.64], R5 ;  /* 0x0000000502007986 */ /* 0x001fe2000c101906 */
[----:B------:R-:W-:Y:S05]  /*0290*/  EXIT ;  /* 0x000000000000794d */ /* 0x000fea0003800000 */
.L_x_2:
[----:B------:R-:W-:-:S00]  /*02a0*/  BRA `(.L_x_2) ;  /* 0xfffffffc00fc7947 */ /* 0x000fc0000383ffff */
[----:B------:R-:W-:-:S00]  /*02b0*/  NOP ;  /* 0x0000000000007918 */ /* 0x000fc00000000000 */
        /* <DEDUP_REMOVED lines=12> */
.L_x_3:


//--------------------- .nv.shared._Z12sumReductionPiS_i --------------------------
	.section	.nv.shared._Z12sumReductionPiS_i,"aw",@nobits
	.sectionflags	@""
	.align	4
.nv.shared._Z12sumReductionPiS_i:
	.zero		2048


//--------------------- .nv.shared.reserved.0     --------------------------
	.section	.nv.shared.reserved.0,"aw",@nobits
	.weak		__nv_reservedSMEM_offset_0_alias
	.size		__nv_reservedSMEM_offset_0_alias, 0, 64
	.other		__nv_reservedSMEM_offset_0_alias,@"STO_CUDA_RESERVED_SHARED STV_DEFAULT"
__nv_reservedSMEM_offset_0_alias:
	.zero		0
	.zero		64


//--------------------- .nv.constant0._Z12sumReductionPiS_i --------------------------
	.section	.nv.constant0._Z12sumReductionPiS_i,"a",@progbits
	.sectionflags	@""
	.align	4
.nv.constant0._Z12sumReductionPiS_i:
	.zero		916


//--------------------- SYMBOLS --------------------------

	.type		.nv.reservedSmem.offset0,@object
	.size		.nv.reservedSmem.offset0,0x4
	.type		.nv.reservedSmem.cap,@object
	.size		.nv.reservedSmem.cap,0x4
